//
// Generated by NVIDIA NVVM Compiler
//
// Compiler Build ID: CL-36424714
// Cuda compilation tools, release 13.0, V13.0.88
// Based on NVVM 20.0.0
//

.version 9.0
.target sm_100
.address_size 64

	// .globl	_Z12mem_trans_exPi
.extern .func  (.param .b32 func_retval0) vprintf
(
	.param .b64 vprintf_param_0,
	.param .b64 vprintf_param_1
)
;
.global .align 1 .b8 $str[128] = {98, 108, 111, 99, 107, 73, 100, 120, 46, 120, 58, 32, 37, 100, 44, 32, 98, 108, 111, 99, 107, 73, 100, 120, 46, 121, 58, 32, 37, 100, 44, 32, 98, 108, 111, 99, 107, 73, 100, 120, 46, 122, 58, 32, 37, 100, 44, 32, 116, 104, 114, 101, 97, 100, 73, 100, 120, 46, 120, 58, 32, 37, 100, 44, 32, 116, 104, 114, 101, 97, 100, 73, 100, 120, 46, 121, 58, 32, 37, 100, 44, 32, 116, 104, 114, 101, 97, 100, 73, 100, 120, 46, 122, 58, 32, 37, 100, 44, 32, 116, 105, 100, 58, 32, 37, 100, 44, 32, 103, 105, 100, 58, 32, 37, 100, 44, 32, 118, 97, 108, 117, 101, 58, 32, 37, 100, 10};

.visible .entry _Z12mem_trans_exPi(
	.param .u64 .ptr .align 1 _Z12mem_trans_exPi_param_0
)
{
	.local .align 8 .b8 	__local_depot0[40];
	.reg .b64 	%SP;
	.reg .b64 	%SPL;
	.reg .b32 	%r<25>;
	.reg .b64 	%rd<9>;

	mov.u64 	%SPL, __local_depot0;
	cvta.local.u64 	%SP, %SPL;
	ld.param.u64 	%rd1, [_Z12mem_trans_exPi_param_0];
	cvta.to.global.u64 	%rd2, %rd1;
	add.u64 	%rd3, %SP, 0;
	add.u64 	%rd4, %SPL, 0;
	mov.u32 	%r1, %tid.x;
	mov.u32 	%r2, %ntid.x;
	mov.u32 	%r3, %tid.y;
	mad.lo.s32 	%r4, %r2, %r3, %r1;
	mov.u32 	%r5, %ntid.y;
	mul.lo.s32 	%r6, %r2, %r5;
	mov.u32 	%r7, %ntid.z;
	mov.u32 	%r8, %nctaid.y;
	mov.u32 	%r9, %nctaid.z;
	mov.u32 	%r10, %tid.z;
	mul.lo.s32 	%r11, %r8, %r7;
	mul.lo.s32 	%r12, %r11, %r9;
	mul.lo.s32 	%r13, %r12, %r10;
	mad.lo.s32 	%r14, %r13, %r6, %r4;
	mov.u32 	%r15, %ctaid.x;
	mov.u32 	%r16, %nctaid.x;
	mov.u32 	%r17, %ctaid.y;
	mov.u32 	%r18, %ctaid.z;
	mad.lo.s32 	%r19, %r18, %r9, %r17;
	mad.lo.s32 	%r20, %r19, %r16, %r15;
	mad.lo.s32 	%r21, %r20, %r6, %r14;
	mul.wide.s32 	%rd5, %r21, 4;
	add.s64 	%rd6, %rd2, %rd5;
	ld.global.u32 	%r22, [%rd6];
	st.local.v2.u32 	[%rd4], {%r15, %r17};
	st.local.v2.u32 	[%rd4+8], {%r18, %r1};
	st.local.v2.u32 	[%rd4+16], {%r3, %r10};
	st.local.v2.u32 	[%rd4+24], {%r14, %r21};
	st.local.u32 	[%rd4+32], %r22;
	mov.u64 	%rd7, $str;
	cvta.global.u64 	%rd8, %rd7;
	{ // callseq 0, 0
	.param .b64 param0;
	st.param.b64 	[param0], %rd8;
	.param .b64 param1;
	st.param.b64 	[param1], %rd3;
	.param .b32 retval0;
	call.uni (retval0), 
	vprintf, 
	(
	param0, 
	param1
	);
	ld.param.b32 	%r23, [retval0];
	} // callseq 0
	ret;

}


// ===== COMPILED SASS (sm_100) =====

	.target	sm_100

	.elftype	@"ET_EXEC"


//--------------------- .note.nv.tkinfo           --------------------------
	.section	.note.nv.tkinfo,"",@"SHT_NOTE"
	.sectionflags	@"SHF_NOTE_NV_TKINFO"
	.tkinfo
        /*0018*/ 	.word	0x00000002
        /*0030*/ 	.string	""
        /*0030*/ 	.string	"ptxas"
        /*0030*/ 	.string	"Cuda compilation tools, release 13.0, V13.0.88"
        /*0030*/ 	.string	"Build cuda_13.0.r13.0/compiler.36424714_0"
        /*0030*/ 	.string	"-arch sm_100 -m 64 "



//--------------------- .note.nv.cuinfo           --------------------------
	.section	.note.nv.cuinfo,"",@"SHT_NOTE"
	.sectionflags	@"SHF_NOTE_NV_CUINFO"
        /*0018*/ 	.short	0x0002
        /*001a*/ 	.short	0x0064
        /*001c*/ 	.short	0x0082
	.zero		2


//--------------------- .nv.info                  --------------------------
	.section	.nv.info,"",@"SHT_CUDA_INFO"
	.align	4


	//----- nvinfo : EIATTR_REGCOUNT
	.align		4
        /*0000*/ 	.byte	0x04, 0x2f
        /*0002*/ 	.short	(.L_2 - .L_1)
	.align		4
.L_1:
        /*0004*/ 	.word	index@(_Z12mem_trans_exPi)
        /*0008*/ 	.word	0x00000018


	//----- nvinfo : EIATTR_FRAME_SIZE
	.align		4
.L_2:
        /*000c*/ 	.byte	0x04, 0x11
        /*000e*/ 	.short	(.L_4 - .L_3)
	.align		4
.L_3:
        /*0010*/ 	.word	index@(_Z12mem_trans_exPi)
        /*0014*/ 	.word	0x00000028


	//----- nvinfo : EIATTR_MIN_STACK_SIZE
	.align		4
.L_4:
        /*0018*/ 	.byte	0x04, 0x12
        /*001a*/ 	.short	(.L_6 - .L_5)
	.align		4
.L_5:
        /*001c*/ 	.word	index@(_Z12mem_trans_exPi)
        /*0020*/ 	.word	0x00000028
.L_6:


//--------------------- .nv.compat                --------------------------
	.section	.nv.compat,"",@"SHT_CUDA_COMPAT_INFO"
	.align	4
        /*0000*/ 	.byte	0x02, 0x09, 0x00, 0x00, 0x02, 0x02, 0x01, 0x00, 0x02, 0x05, 0x05, 0x00, 0x03, 0x07, 0x01, 0x01
        /*0010*/ 	.byte	0x02, 0x03, 0x00, 0x00, 0x02, 0x06, 0x01, 0x00, 0x04, 0x0b, 0x08, 0x00, 0x09, 0x00, 0x00, 0x00
        /*0020*/ 	.byte	0x00, 0x00, 0x00, 0x00


//--------------------- .nv.info._Z12mem_trans_exPi --------------------------
	.section	.nv.info._Z12mem_trans_exPi,"",@"SHT_CUDA_INFO"
	.sectionflags	@""
	.align	4


	//----- nvinfo : EIATTR_CUDA_API_VERSION
	.align		4
        /*0000*/ 	.byte	0x04, 0x37
        /*0002*/ 	.short	(.L_8 - .L_7)
.L_7:
        /*0004*/ 	.word	0x00000082


	//----- nvinfo : EIATTR_KPARAM_INFO
	.align		4
.L_8:
        /*0008*/ 	.byte	0x04, 0x17
        /*000a*/ 	.short	(.L_10 - .L_9)
.L_9:
        /*000c*/ 	.word	0x00000000
        /*0010*/ 	.short	0x0000
        /*0012*/ 	.short	0x0000
        /*0014*/ 	.byte	0x00, 0xf5, 0x21, 0x00


	//----- nvinfo : EIATTR_SPARSE_MMA_MASK
	.align		4
.L_10:
        /*0018*/ 	.byte	0x03, 0x50
        /*001a*/ 	.short	0x0000


	//----- nvinfo : EIATTR_MAXREG_COUNT
	.align		4
        /*001c*/ 	.byte	0x03, 0x1b
        /*001e*/ 	.short	0x00ff


	//----- nvinfo : EIATTR_EXTERNS
	.align		4
        /*0020*/ 	.byte	0x04, 0x0f
        /*0022*/ 	.short	(.L_12 - .L_11)


	//   ....[0]....
	.align		4
.L_11:
        /*0024*/ 	.word	index@(vprintf)


	//----- nvinfo : EIATTR_MERCURY_ISA_VERSION
	.align		4
.L_12:
        /*0028*/ 	.byte	0x03, 0x5f
        /*002a*/ 	.short	0x0101


	//----- nvinfo : EIATTR_VRC_CTA_INIT_COUNT
	.align		4
        /*002c*/ 	.byte	0x02, 0x4a
	.zero		1
	.zero		1


	//----- nvinfo : EIATTR_SYSCALL_OFFSETS
	.align		4
        /*0030*/ 	.byte	0x04, 0x46
        /*0032*/ 	.short	(.L_14 - .L_13)


	//   ....[0]....
.L_13:
        /*0034*/ 	.word	0x000002a0


	//----- nvinfo : EIATTR_EXIT_INSTR_OFFSETS
	.align		4
.L_14:
        /*0038*/ 	.byte	0x04, 0x1c
        /*003a*/ 	.short	(.L_16 - .L_15)


	//   ....[0]....
.L_15:
        /*003c*/ 	.word	0x000002b0


	//----- nvinfo : EIATTR_CBANK_PARAM_SIZE
	.align		4
.L_16:
        /*0040*/ 	.byte	0x03, 0x19
        /*0042*/ 	.short	0x0008


	//----- nvinfo : EIATTR_PARAM_CBANK
	.align		4
        /*0044*/ 	.byte	0x04, 0x0a
        /*0046*/ 	.short	(.L_18 - .L_17)
	.align		4
.L_17:
        /*0048*/ 	.word	index@(.nv.constant0._Z12mem_trans_exPi)
        /*004c*/ 	.short	0x0380
        /*004e*/ 	.short	0x0008


	//----- nvinfo : EIATTR_SW_WAR
	.align		4
.L_18:
        /*0050*/ 	.byte	0x04, 0x36
        /*0052*/ 	.short	(.L_20 - .L_19)
.L_19:
        /*0054*/ 	.word	0x00000008
.L_20:


//--------------------- .nv.callgraph             --------------------------
	.section	.nv.callgraph,"",@"SHT_CUDA_CALLGRAPH"
	.align	4
	.sectionentsize	8
	.align		4
        /*0000*/ 	.word	0x00000000
	.align		4
        /*0004*/ 	.word	0xffffffff
	.align		4
        /*0008*/ 	.word	index@(_Z12mem_trans_exPi)
	.align		4
        /*000c*/ 	.word	index@(vprintf)
	.align		4
        /*0010*/ 	.word	0x00000000
	.align		4
        /*0014*/ 	.word	0xfffffffe
	.align		4
        /*0018*/ 	.word	0x00000000
	.align		4
        /*001c*/ 	.word	0xfffffffd
	.align		4
        /*0020*/ 	.word	0x00000000
	.align		4
        /*0024*/ 	.word	0xfffffffc


//--------------------- .nv.constant4             --------------------------
	.section	.nv.constant4,"a",@progbits
	.align	8
	.align		8
.nv.constant4:
        /*0000*/ 	.dword	vprintf
	.align		8
        /*0008*/ 	.dword	$str


//--------------------- .text._Z12mem_trans_exPi  --------------------------
	.section	.text._Z12mem_trans_exPi,"ax",@progbits
	.align	128
        .global         _Z12mem_trans_exPi
        .type           _Z12mem_trans_exPi,@function
        .size           _Z12mem_trans_exPi,(.L_x_2 - _Z12mem_trans_exPi)
        .other          _Z12mem_trans_exPi,@"STO_CUDA_ENTRY STV_DEFAULT"
_Z12mem_trans_exPi:
.text._Z12mem_trans_exPi:
[----:B------:R-:W0:Y:S01]  /*0000*/  LDC R1, c[0x0][0x37c] ;  /* 0x0000df00ff017b82 */ /* 0x000e220000000800 */
[----:B------:R-:W1:Y:S01]  /*0010*/  LDCU UR7, c[0x0][0x2fc] ;  /* 0x00005f80ff0777ac */ /* 0x000e620008000800 */
[----:B------:R-:W2:Y:S06]  /*0020*/  S2R R15, SR_TID.X ;  /* 0x00000000000f7919 */ /* 0x000eac0000002100 */
[----:B------:R-:W3:Y:S01]  /*0030*/  LDC.64 R4, c[0x0][0x380] ;  /* 0x0000e000ff047b82 */ /* 0x000ee20000000a00 */
[----:B0-----:R-:W-:Y:S01]  /*0040*/  IADD3 R1, PT, PT, R1, -0x28, RZ ;  /* 0xffffffd801017810 */ /* 0x001fe20007ffe0ff */
[----:B------:R-:W2:Y:S01]  /*0050*/  LDCU UR10, c[0x0][0x360] ;  /* 0x00006c00ff0a77ac */ /* 0x000ea20008000800 */
[----:B------:R-:W2:Y:S01]  /*0060*/  S2R R10, SR_TID.Y ;  /* 0x00000000000a7919 */ /* 0x000ea20000002200 */
[----:B------:R-:W0:Y:S01]  /*0070*/  LDCU UR6, c[0x0][0x364] ;  /* 0x00006c80ff0677ac */ /* 0x000e220008000800 */
[----:B------:R-:W4:Y:S01]  /*0080*/  S2R R11, SR_TID.Z ;  /* 0x00000000000b7919 */ /* 0x000f220000002300 */
[----:B------:R-:W5:Y:S01]  /*0090*/  LDCU UR4, c[0x0][0x368] ;  /* 0x00006d00ff0477ac */ /* 0x000f620008000800 */
[----:B------:R-:W1:Y:S01]  /*00a0*/  S2R R13, SR_CTAID.Y ;  /* 0x00000000000d7919 */ /* 0x000e620000002600 */
[----:B------:R-:W5:Y:S01]  /*00b0*/  LDCU UR5, c[0x0][0x374] ;  /* 0x00006e80ff0577ac */ /* 0x000f620008000800 */
[----:B------:R-:W1:Y:S01]  /*00c0*/  S2R R14, SR_CTAID.Z ;  /* 0x00000000000e7919 */ /* 0x000e620000002700 */
[----:B------:R-:W3:Y:S01]  /*00d0*/  LDCU UR11, c[0x0][0x378] ;  /* 0x00006f00ff0b77ac */ /* 0x000ee20008000800 */
[----:B------:R-:W1:Y:S01]  /*00e0*/  S2R R12, SR_CTAID.X ;  /* 0x00000000000c7919 */ /* 0x000e620000002500 */
[----:B------:R-:W1:Y:S01]  /*00f0*/  LDCU UR12, c[0x0][0x370] ;  /* 0x00006e00ff0c77ac */ /* 0x000e620008000800 */
[----:B------:R-:W1:Y:S01]  /*0100*/  LDCU.64 UR8, c[0x0][0x358] ;  /* 0x00006b00ff0877ac */ /* 0x000e620008000a00 */
[----:B-----5:R-:W-:Y:S01]  /*0110*/  UIMAD UR4, UR4, UR5, URZ ;  /* 0x00000005040472a4 */ /* 0x020fe2000f8e02ff */
[----:B--2---:R-:W-:-:S03]  /*0120*/  IMAD R2, R10, UR10, R15 ;  /* 0x0000000a0a027c24 */ /* 0x004fc6000f8e020f */
[----:B---3--:R-:W-:Y:S02]  /*0130*/  UIMAD UR5, UR4, UR11, URZ ;  /* 0x0000000b040572a4 */ /* 0x008fe4000f8e02ff */
[----:B0-----:R-:W-:-:S04]  /*0140*/  UIMAD UR4, UR10, UR6, URZ ;  /* 0x000000060a0472a4 */ /* 0x001fc8000f8e02ff */
[----:B----4-:R-:W-:-:S04]  /*0150*/  IMAD R3, R11, UR5, RZ ;  /* 0x000000050b037c24 */ /* 0x010fc8000f8e02ff */
[----:B------:R-:W-:Y:S02]  /*0160*/  IMAD R2, R3, UR4, R2 ;  /* 0x0000000403027c24 */ /* 0x000fe4000f8e0202 */
[----:B-1----:R-:W-:-:S04]  /*0170*/  IMAD R7, R14, UR11, R13 ;  /* 0x0000000b0e077c24 */ /* 0x002fc8000f8e020d */
[----:B------:R-:W-:-:S04]  /*0180*/  IMAD R3, R7, UR12, R12 ;  /* 0x0000000c07037c24 */ /* 0x000fc8000f8e020c */
[----:B------:R-:W-:-:S04]  /*0190*/  IMAD R3, R3, UR4, R2 ;  /* 0x0000000403037c24 */ /* 0x000fc8000f8e0202 */
[----:B------:R-:W-:-:S05]  /*01a0*/  IMAD.WIDE R4, R3, 0x4, R4 ;  /* 0x0000000403047825 */ /* 0x000fca00078e0204 */
[----:B------:R0:W2:Y:S01]  /*01b0*/  LDG.E R0, desc[UR8][R4.64] ;  /* 0x0000000804007981 */ /* 0x0000a2000c1e1900 */
[----:B------:R-:W-:Y:S01]  /*01c0*/  MOV R8, 0x0 ;  /* 0x0000000000087802 */ /* 0x000fe20000000f00 */
[----:B------:R-:W1:Y:S02]  /*01d0*/  LDCU UR4, c[0x0][0x2f8] ;  /* 0x00005f00ff0477ac */ /* 0x000e640008000800 */
[----:B------:R3:W-:Y:S01]  /*01e0*/  STL.64 [R1], R12 ;  /* 0x0000000c01007387 */ /* 0x0007e20000100a00 */
[----:B------:R-:W0:Y:S02]  /*01f0*/  LDCU.64 UR8, c[0x4][0x8] ;  /* 0x01000100ff0877ac */ /* 0x000e240008000a00 */
[----:B------:R-:W4:Y:S01]  /*0200*/  LDC.64 R8, c[0x4][R8] ;  /* 0x0100000008087b82 */ /* 0x000f220000000a00 */
[----:B------:R3:W-:Y:S04]  /*0210*/  STL.64 [R1+0x8], R14 ;  /* 0x0000080e01007387 */ /* 0x0007e80000100a00 */
[----:B------:R3:W-:Y:S04]  /*0220*/  STL.64 [R1+0x10], R10 ;  /* 0x0000100a01007387 */ /* 0x0007e80000100a00 */
[----:B------:R3:W-:Y:S01]  /*0230*/  STL.64 [R1+0x18], R2 ;  /* 0x0000180201007387 */ /* 0x0007e20000100a00 */
[----:B-1----:R-:W-:-:S02]  /*0240*/  IADD3 R6, P0, PT, R1, UR4, RZ ;  /* 0x0000000401067c10 */ /* 0x002fc4000ff1e0ff */
[----:B0-----:R-:W-:Y:S02]  /*0250*/  MOV R4, UR8 ;  /* 0x0000000800047c02 */ /* 0x001fe40008000f00 */
[----:B------:R-:W-:Y:S02]  /*0260*/  MOV R5, UR9 ;  /* 0x0000000900057c02 */ /* 0x000fe40008000f00 */
[----:B------:R-:W-:Y:S01]  /*0270*/  IADD3.X R7, PT, PT, RZ, UR7, RZ, P0, !PT ;  /* 0x00000007ff077c10 */ /* 0x000fe200087fe4ff */
[----:B--2-4-:R3:W-:Y:S06]  /*0280*/  STL [R1+0x20], R0 ;  /* 0x0000200001007387 */ /* 0x0147ec0000100800 */
[----:B------:R-:W-:-:S07]  /*0290*/  LEPC R20, `(.L_x_0) ;  /* 0x000000001014794e */ /* 0x000fce0000000000 */
[----:B---3--:R-:W-:Y:S05]  /*02a0*/  CALL.ABS.NOINC R8 ;  /* 0x0000000008007343 */ /* 0x008fea0003c00000 */
.L_x_0:
[----:B------:R-:W-:Y:S05]  /*02b0*/  EXIT ;  /* 0x000000000000794d */ /* 0x000fea0003800000 */
.L_x_1:
[----:B------:R-:W-:-:S00]  /*02c0*/  BRA `(.L_x_1) ;  /* 0xfffffffc00fc7947 */ /* 0x000fc0000383ffff */
[----:B------:R-:W-:-:S00]  /*02d0*/  NOP ;  /* 0x0000000000007918 */ /* 0x000fc00000000000 */
        /* <DEDUP_REMOVED lines=10> */
.L_x_2:


//--------------------- .nv.global.init           --------------------------
	.section	.nv.global.init,"aw",@progbits
.nv.global.init:
	.type		$str,@object
	.size		$str,(.L_0 - $str)
$str:
        /*0000*/ 	.byte	0x62, 0x6c, 0x6f, 0x63, 0x6b, 0x49, 0x64, 0x78, 0x2e, 0x78, 0x3a, 0x20, 0x25, 0x64, 0x2c, 0x20
        /*0010*/ 	.byte	0x62, 0x6c, 0x6f, 0x63, 0x6b, 0x49, 0x64, 0x78, 0x2e, 0x79, 0x3a, 0x20, 0x25, 0x64, 0x2c, 0x20
        /*0020*/ 	.byte	0x62, 0x6c, 0x6f, 0x63, 0x6b, 0x49, 0x64, 0x78, 0x2e, 0x7a, 0x3a, 0x20, 0x25, 0x64, 0x2c, 0x20
        /*0030*/ 	.byte	0x74, 0x68, 0x72, 0x65, 0x61, 0x64, 0x49, 0x64, 0x78, 0x2e, 0x78, 0x3a, 0x20, 0x25, 0x64, 0x2c
        /*0040*/ 	.byte	0x20, 0x74, 0x68, 0x72, 0x65, 0x61, 0x64, 0x49, 0x64, 0x78, 0x2e, 0x79, 0x3a, 0x20, 0x25, 0x64
        /*0050*/ 	.byte	0x2c, 0x20, 0x74, 0x68, 0x72, 0x65, 0x61, 0x64, 0x49, 0x64, 0x78, 0x2e, 0x7a, 0x3a, 0x20, 0x25
        /*0060*/ 	.byte	0x64, 0x2c, 0x20, 0x74, 0x69, 0x64, 0x3a, 0x20, 0x25, 0x64, 0x2c, 0x20, 0x67, 0x69, 0x64, 0x3a
        /*0070*/ 	.byte	0x20, 0x25, 0x64, 0x2c, 0x20, 0x76, 0x61, 0x6c, 0x75, 0x65, 0x3a, 0x20, 0x25, 0x64, 0x0a, 0x00
.L_0:


//--------------------- .nv.shared.reserved.0     --------------------------
	.section	.nv.shared.reserved.0,"aw",@nobits
	.weak		__nv_reservedSMEM_offset_0_alias
	.size		__nv_reservedSMEM_offset_0_alias, 0, 64
	.other		__nv_reservedSMEM_offset_0_alias,@"STO_CUDA_RESERVED_SHARED STV_DEFAULT"
__nv_reservedSMEM_offset_0_alias:
	.zero		0
	.zero		64


//--------------------- .nv.constant0._Z12mem_trans_exPi --------------------------
	.section	.nv.constant0._Z12mem_trans_exPi,"a",@progbits
	.sectionflags	@""
	.align	4
.nv.constant0._Z12mem_trans_exPi:
	.zero		904


//--------------------- SYMBOLS --------------------------

	.type		.nv.reservedSmem.offset0,@object
	.size		.nv.reservedSmem.offset0,0x4
	.type		vprintf,@function
